	.headerflags	@"EF_CUDA_TEXMODE_UNIFIED EF_CUDA_64BIT_ADDRESS EF_CUDA_ACCELERATORS EF_CUDA_SM90 EF_CUDA_VIRTUAL_SM(EF_CUDA_SM90)"
	.elftype	@"ET_EXEC"


//--------------------- .nv.info                  --------------------------
	.section	.nv.info,"",@"SHT_CUDA_INFO"
	.align	4


	//----- nvinfo : EIATTR_REGCOUNT
	.align		4
        /*0000*/ 	.byte	0x04, 0x2f
        /*0002*/ 	.short	(.L_1 - .L_0)
	.align		4
.L_0:
        /*0004*/ 	.word	index@(triton_poi_fused_leaky_relu_leaky_relu_backward_1)
        /*0008*/ 	.word	0x00000008


	//----- nvinfo : EIATTR_MIN_STACK_SIZE
	.align		4
.L_1:
        /*000c*/ 	.byte	0x04, 0x12
        /*000e*/ 	.short	(.L_3 - .L_2)
	.align		4
.L_2:
        /*0010*/ 	.word	index@(triton_poi_fused_leaky_relu_leaky_relu_backward_1)
        /*0014*/ 	.word	0x00000000


	//----- nvinfo : EIATTR_FRAME_SIZE
	.align		4
.L_3:
        /*0018*/ 	.byte	0x04, 0x11
        /*001a*/ 	.short	(.L_5 - .L_4)
	.align		4
.L_4:
        /*001c*/ 	.word	index@(triton_poi_fused_leaky_relu_leaky_relu_backward_1)
        /*0020*/ 	.word	0x00000000


	//----- nvinfo : EIATTR_MIN_STACK_SIZE
	.align		4
.L_5:
        /*0024*/ 	.byte	0x04, 0x12
        /*0026*/ 	.short	(.L_7 - .L_6)
	.align		4
.L_6:
        /*0028*/ 	.word	index@(triton_poi_fused_leaky_relu_leaky_relu_backward_1)
        /*002c*/ 	.word	0x00000000
.L_7:


//--------------------- .nv.info.triton_poi_fused_leaky_relu_leaky_relu_backward_1 --------------------------
	.section	.nv.info.triton_poi_fused_leaky_relu_leaky_relu_backward_1,"",@"SHT_CUDA_INFO"
	.sectionflags	@""
	.align	4


	//----- nvinfo : EIATTR_CUDA_API_VERSION
	.align		4
        /*0000*/ 	.byte	0x04, 0x37
        /*0002*/ 	.short	(.L_9 - .L_8)
.L_8:
        /*0004*/ 	.word	0x0000007c


	//----- nvinfo : EIATTR_KPARAM_INFO
	.align		4
.L_9:
        /*0008*/ 	.byte	0x04, 0x17
        /*000a*/ 	.short	(.L_11 - .L_10)
.L_10:
        /*000c*/ 	.word	0x00000000
        /*0010*/ 	.short	0x0002
        /*0012*/ 	.short	0x0010
        /*0014*/ 	.byte	0x00, 0xf0, 0x11, 0x00


	//----- nvinfo : EIATTR_KPARAM_INFO
	.align		4
.L_11:
        /*0018*/ 	.byte	0x04, 0x17
        /*001a*/ 	.short	(.L_13 - .L_12)
.L_12:
        /*001c*/ 	.word	0x00000000
        /*0020*/ 	.short	0x0001
        /*0022*/ 	.short	0x0008
        /*0024*/ 	.byte	0x00, 0xf4, 0x21, 0x00


	//----- nvinfo : EIATTR_KPARAM_INFO
	.align		4
.L_13:
        /*0028*/ 	.byte	0x04, 0x17
        /*002a*/ 	.short	(.L_15 - .L_14)
.L_14:
        /*002c*/ 	.word	0x00000000
        /*0030*/ 	.short	0x0000
        /*0032*/ 	.short	0x0000
        /*0034*/ 	.byte	0x00, 0xf4, 0x21, 0x00


	//----- nvinfo : EIATTR_SPARSE_MMA_MASK
	.align		4
.L_15:
        /*0038*/ 	.byte	0x03, 0x50
        /*003a*/ 	.short	0x0000


	//----- nvinfo : EIATTR_MAXREG_COUNT
	.align		4
        /*003c*/ 	.byte	0x03, 0x1b
        /*003e*/ 	.short	0x00ff


	//----- nvinfo : EIATTR_EXIT_INSTR_OFFSETS
	.align		4
        /*0040*/ 	.byte	0x04, 0x1c
        /*0042*/ 	.short	(.L_17 - .L_16)


	//   ....[0]....
.L_16:
        /*0044*/ 	.word	0x00000160


	//   ....[1]....
        /*0048*/ 	.word	0x00000180


	//----- nvinfo : EIATTR_REQNTID
	.align		4
.L_17:
        /*004c*/ 	.byte	0x04, 0x10
        /*004e*/ 	.short	(.L_19 - .L_18)
.L_18:
        /*0050*/ 	.word	0x00000080
        /*0054*/ 	.word	0x00000001
        /*0058*/ 	.word	0x00000001


	//----- nvinfo : EIATTR_CRS_STACK_SIZE
	.align		4
.L_19:
        /*005c*/ 	.byte	0x04, 0x1e
        /*005e*/ 	.short	(.L_21 - .L_20)
.L_20:
        /*0060*/ 	.word	0x00000000


	//----- nvinfo : EIATTR_CBANK_PARAM_SIZE
	.align		4
.L_21:
        /*0064*/ 	.byte	0x03, 0x19
        /*0066*/ 	.short	0x0014


	//----- nvinfo : EIATTR_PARAM_CBANK
	.align		4
        /*0068*/ 	.byte	0x04, 0x0a
        /*006a*/ 	.short	(.L_23 - .L_22)
	.align		4
.L_22:
        /*006c*/ 	.word	index@(.nv.constant0.triton_poi_fused_leaky_relu_leaky_relu_backward_1)
        /*0070*/ 	.short	0x0210
        /*0072*/ 	.short	0x0014


	//----- nvinfo : EIATTR_SW_WAR
	.align		4
.L_23:
        /*0074*/ 	.byte	0x04, 0x36
        /*0076*/ 	.short	(.L_25 - .L_24)
.L_24:
        /*0078*/ 	.word	0x00000008
.L_25:


//--------------------- .nv.callgraph             --------------------------
	.section	.nv.callgraph,"",@"SHT_CUDA_CALLGRAPH"
	.align	4
	.sectionentsize	8
	.align		4
        /*0000*/ 	.word	0x00000000
	.align		4
        /*0004*/ 	.word	0xffffffff
	.align		4
        /*0008*/ 	.word	0x00000000
	.align		4
        /*000c*/ 	.word	0xfffffffe
	.align		4
        /*0010*/ 	.word	0x00000000
	.align		4
        /*0014*/ 	.word	0xfffffffd
	.align		4
        /*0018*/ 	.word	0x00000000
	.align		4
        /*001c*/ 	.word	0xfffffffc


//--------------------- .text.triton_poi_fused_leaky_relu_leaky_relu_backward_1 --------------------------
	.section	.text.triton_poi_fused_leaky_relu_leaky_relu_backward_1,"ax",@progbits
	.align	128
        .global         triton_poi_fused_leaky_relu_leaky_relu_backward_1
        .type           triton_poi_fused_leaky_relu_leaky_relu_backward_1,@function
        .size           triton_poi_fused_leaky_relu_leaky_relu_backward_1,(.L_x_3 - triton_poi_fused_leaky_relu_leaky_relu_backward_1)
        .other          triton_poi_fused_leaky_relu_leaky_relu_backward_1,@"STO_CUDA_ENTRY STV_DEFAULT"
triton_poi_fused_leaky_relu_leaky_relu_backward_1:
.text.triton_poi_fused_leaky_relu_leaky_relu_backward_1:
[----:B------:R-:W0:Y:S02]  /*0000*/  LDC R1, c[0x0][0x28] ;  /* 0x00000a00ff017b82 */ /* 0x000e240000000800 */
[----:B------:R-:W1:Y:S01]  /*0010*/  S2R R0, SR_TID.X ;  /* 0x0000000000007919 */ /* 0x000e620000002100 */
[----:B------:R-:W-:Y:S01]  /*0020*/  ULDC.64 UR4, c[0x0][0x208] ;  /* 0x0000820000047ab9 */ /* 0x000fe20000000a00 */
[----:B------:R-:W-:Y:S01]  /*0030*/  BSSY B0, `(.L_x_0) ;  /* 0x000000a000007945 */ /* 0x000fe20003800000 */
[----:B------:R-:W-:Y:S01]  /*0040*/  IMAD.MOV.U32 R2, RZ, RZ, RZ ;  /* 0x000000ffff027224 */ /* 0x000fe200078e00ff */
[----:B------:R-:W2:Y:S01]  /*0050*/  S2R R5, SR_CTAID.X ;  /* 0x0000000000057919 */ /* 0x000ea20000002500 */
[----:B-1----:R-:W-:-:S05]  /*0060*/  LOP3.LUT R0, R0, 0x7f, RZ, 0xc0, !PT ;  /* 0x0000007f00007812 */ /* 0x002fca00078ec0ff */
[----:B--2---:R-:W-:-:S05]  /*0070*/  IMAD R5, R5, 0x80, R0 ;  /* 0x0000008005057824 */ /* 0x004fca00078e0200 */
[----:B------:R-:W-:-:S13]  /*0080*/  ISETP.GE.AND P0, PT, R5, 0x100, PT ;  /* 0x000001000500780c */ /* 0x000fda0003f06270 */
[----:B------:R-:W-:Y:S05]  /*0090*/  @P0 BRA `(.L_x_1) ;  /* 0x00000000000c0947 */ /* 0x000fea0003800000 */
[----:B------:R-:W1:Y:S02]  /*00a0*/  LDC.64 R2, c[0x0][0x210] ;  /* 0x00008400ff027b82 */ /* 0x000e640000000a00 */
[----:B-1----:R-:W-:-:S06]  /*00b0*/  IMAD.WIDE R2, R5, 0x4, R2 ;  /* 0x0000000405027825 */ /* 0x002fcc00078e0202 */
[----:B------:R1:W5:Y:S02]  /*00c0*/  LDG.E R2, desc[UR4][R2.64] ;  /* 0x0000000402027981 */ /* 0x000364000c1e1900 */
.L_x_1:
[----:B------:R-:W-:Y:S05]  /*00d0*/  BSYNC B0 ;  /* 0x0000000000007941 */ /* 0x000fea0003800000 */
.L_x_0:
[----:B-----5:R-:W-:Y:S01]  /*00e0*/  IMAD.MOV.U32 R0, RZ, RZ, R2 ;  /* 0x000000ffff007224 */ /* 0x020fe200078e0002 */
[----:B------:R-:W-:Y:S02]  /*00f0*/  ULDC.64 UR6, c[0x0][0x218] ;  /* 0x0000860000067ab9 */ /* 0x000fe40000000a00 */
[----:B------:R-:W-:Y:S02]  /*0100*/  IADD3 R2, P2, R5, UR6, RZ ;  /* 0x0000000605027c10 */ /* 0x000fe4000ff5e0ff */
[----:B------:R-:W-:Y:S02]  /*0110*/  FSETP.GT.AND P1, PT, R0, RZ, PT ;  /* 0x000000ff0000720b */ /* 0x000fe40003f24000 */
[----:B-1----:R-:W-:-:S11]  /*0120*/  LEA.HI.X.SX32 R3, R5, UR7, 0x1, P2 ;  /* 0x0000000705037c11 */ /* 0x002fd600090f0eff */
[----:B------:R-:W-:-:S05]  /*0130*/  @!P1 FMUL R0, R0, 0.10000000149011611938 ;  /* 0x3dcccccd00009820 */ /* 0x000fca0000400000 */
[----:B------:R-:W-:-:S04]  /*0140*/  FSETP.GT.AND P1, PT, R0, RZ, PT ;  /* 0x000000ff0000720b */ /* 0x000fc80003f24000 */
[----:B------:R-:W-:Y:S01]  /*0150*/  SEL R5, RZ, 0x1, !P1 ;  /* 0x00000001ff057807 */ /* 0x000fe20004800000 */
[----:B------:R-:W-:Y:S08]  /*0160*/  @P0 EXIT ;  /* 0x000000000000094d */ /* 0x000ff00003800000 */
[----:B------:R-:W-:Y:S01]  /*0170*/  STG.E.U8 desc[UR4][R2.64], R5 ;  /* 0x0000000502007986 */ /* 0x000fe2000c101104 */
[----:B------:R-:W-:Y:S05]  /*0180*/  EXIT ;  /* 0x000000000000794d */ /* 0x000fea0003800000 */
.L_x_2:
[----:B------:R-:W-:-:S00]  /*0190*/  BRA `(.L_x_2) ;  /* 0xfffffffc00fc7947 */ /* 0x000fc0000383ffff */
[----:B------:R-:W-:-:S00]  /*01a0*/  NOP ;  /* 0x0000000000007918 */ /* 0x000fc00000000000 */
        /* <DEDUP_REMOVED lines=13> */
.L_x_3:


//--------------------- .nv.constant0.triton_poi_fused_leaky_relu_leaky_relu_backward_1 --------------------------
	.section	.nv.constant0.triton_poi_fused_leaky_relu_leaky_relu_backward_1,"a",@progbits
	.sectionflags	@""
	.align	4
.nv.constant0.triton_poi_fused_leaky_relu_leaky_relu_backward_1:
	.zero		548
